//
// Generated by NVIDIA NVVM Compiler
//
// Compiler Build ID: CL-36424714
// Cuda compilation tools, release 13.0, V13.0.88
// Based on NVVM 20.0.0
//

.version 9.0
.target sm_100
.address_size 64

	// .globl	_Z25global_GaB_Decoder_kernelv

.visible .entry _Z25global_GaB_Decoder_kernelv()
{


	ret;

}
	// .globl	_Z25shared_GaB_Decoder_Kernelv
.visible .entry _Z25shared_GaB_Decoder_Kernelv()
{


	ret;

}
	// .globl	_Z27streamed_GaB_Decoder_kernelv
.visible .entry _Z27streamed_GaB_Decoder_kernelv()
{


	ret;

}


// ===== COMPILED SASS (sm_100) =====

	.target	sm_100

	.elftype	@"ET_EXEC"


//--------------------- .note.nv.tkinfo           --------------------------
	.section	.note.nv.tkinfo,"",@"SHT_NOTE"
	.sectionflags	@"SHF_NOTE_NV_TKINFO"
	.tkinfo
        /*0018*/ 	.word	0x00000002
        /*0030*/ 	.string	""
        /*0030*/ 	.string	"ptxas"
        /*0030*/ 	.string	"Cuda compilation tools, release 13.0, V13.0.88"
        /*0030*/ 	.string	"Build cuda_13.0.r13.0/compiler.36424714_0"
        /*0030*/ 	.string	"-arch sm_100 -m 64 "



//--------------------- .note.nv.cuinfo           --------------------------
	.section	.note.nv.cuinfo,"",@"SHT_NOTE"
	.sectionflags	@"SHF_NOTE_NV_CUINFO"
        /*0018*/ 	.short	0x0002
        /*001a*/ 	.short	0x0064
        /*001c*/ 	.short	0x0082
	.zero		2


//--------------------- .nv.info                  --------------------------
	.section	.nv.info,"",@"SHT_CUDA_INFO"
	.align	4


	//----- nvinfo : EIATTR_REGCOUNT
	.align		4
        /*0000*/ 	.byte	0x04, 0x2f
        /*0002*/ 	.short	(.L_1 - .L_0)
	.align		4
.L_0:
        /*0004*/ 	.word	index@(_Z25global_GaB_Decoder_kernelv)
        /*0008*/ 	.word	0x00000004


	//----- nvinfo : EIATTR_FRAME_SIZE
	.align		4
.L_1:
        /*000c*/ 	.byte	0x04, 0x11
        /*000e*/ 	.short	(.L_3 - .L_2)
	.align		4
.L_2:
        /*0010*/ 	.word	index@(_Z25global_GaB_Decoder_kernelv)
        /*0014*/ 	.word	0x00000000


	//----- nvinfo : EIATTR_REGCOUNT
	.align		4
.L_3:
        /*0018*/ 	.byte	0x04, 0x2f
        /*001a*/ 	.short	(.L_5 - .L_4)
	.align		4
.L_4:
        /*001c*/ 	.word	index@(_Z25shared_GaB_Decoder_Kernelv)
        /*0020*/ 	.word	0x00000004


	//----- nvinfo : EIATTR_FRAME_SIZE
	.align		4
.L_5:
        /*0024*/ 	.byte	0x04, 0x11
        /*0026*/ 	.short	(.L_7 - .L_6)
	.align		4
.L_6:
        /*0028*/ 	.word	index@(_Z25shared_GaB_Decoder_Kernelv)
        /*002c*/ 	.word	0x00000000


	//----- nvinfo : EIATTR_REGCOUNT
	.align		4
.L_7:
        /*0030*/ 	.byte	0x04, 0x2f
        /*0032*/ 	.short	(.L_9 - .L_8)
	.align		4
.L_8:
        /*0034*/ 	.word	index@(_Z27streamed_GaB_Decoder_kernelv)
        /*0038*/ 	.word	0x00000004


	//----- nvinfo : EIATTR_FRAME_SIZE
	.align		4
.L_9:
        /*003c*/ 	.byte	0x04, 0x11
        /*003e*/ 	.short	(.L_11 - .L_10)
	.align		4
.L_10:
        /*0040*/ 	.word	index@(_Z27streamed_GaB_Decoder_kernelv)
        /*0044*/ 	.word	0x00000000


	//----- nvinfo : EIATTR_MIN_STACK_SIZE
	.align		4
.L_11:
        /*0048*/ 	.byte	0x04, 0x12
        /*004a*/ 	.short	(.L_13 - .L_12)
	.align		4
.L_12:
        /*004c*/ 	.word	index@(_Z27streamed_GaB_Decoder_kernelv)
        /*0050*/ 	.word	0x00000000


	//----- nvinfo : EIATTR_MIN_STACK_SIZE
	.align		4
.L_13:
        /*0054*/ 	.byte	0x04, 0x12
        /*0056*/ 	.short	(.L_15 - .L_14)
	.align		4
.L_14:
        /*0058*/ 	.word	index@(_Z25shared_GaB_Decoder_Kernelv)
        /*005c*/ 	.word	0x00000000


	//----- nvinfo : EIATTR_MIN_STACK_SIZE
	.align		4
.L_15:
        /*0060*/ 	.byte	0x04, 0x12
        /*0062*/ 	.short	(.L_17 - .L_16)
	.align		4
.L_16:
        /*0064*/ 	.word	index@(_Z25global_GaB_Decoder_kernelv)
        /*0068*/ 	.word	0x00000000
.L_17:


//--------------------- .nv.compat                --------------------------
	.section	.nv.compat,"",@"SHT_CUDA_COMPAT_INFO"
	.align	4
        /*0000*/ 	.byte	0x02, 0x09, 0x00, 0x00, 0x02, 0x02, 0x01, 0x00, 0x02, 0x05, 0x05, 0x00, 0x03, 0x07, 0x01, 0x01
        /*0010*/ 	.byte	0x02, 0x03, 0x00, 0x00, 0x02, 0x06, 0x01, 0x00, 0x04, 0x0b, 0x08, 0x00, 0x09, 0x00, 0x00, 0x00
        /*0020*/ 	.byte	0x00, 0x00, 0x00, 0x00


//--------------------- .nv.info._Z27streamed_GaB_Decoder_kernelv --------------------------
	.section	.nv.info._Z27streamed_GaB_Decoder_kernelv,"",@"SHT_CUDA_INFO"
	.sectionflags	@""
	.align	4


	//----- nvinfo : EIATTR_CUDA_API_VERSION
	.align		4
        /*0000*/ 	.byte	0x04, 0x37
        /*0002*/ 	.short	(.L_19 - .L_18)
.L_18:
        /*0004*/ 	.word	0x00000082


	//----- nvinfo : EIATTR_SPARSE_MMA_MASK
	.align		4
.L_19:
        /*0008*/ 	.byte	0x03, 0x50
        /*000a*/ 	.short	0x0000


	//----- nvinfo : EIATTR_MAXREG_COUNT
	.align		4
        /*000c*/ 	.byte	0x03, 0x1b
        /*000e*/ 	.short	0x00ff


	//----- nvinfo : EIATTR_MERCURY_ISA_VERSION
	.align		4
        /*0010*/ 	.byte	0x03, 0x5f
        /*0012*/ 	.short	0x0101


	//----- nvinfo : EIATTR_VRC_CTA_INIT_COUNT
	.align		4
        /*0014*/ 	.byte	0x02, 0x4a
	.zero		1
	.zero		1


	//----- nvinfo : EIATTR_EXIT_INSTR_OFFSETS
	.align		4
        /*0018*/ 	.byte	0x04, 0x1c
        /*001a*/ 	.short	(.L_21 - .L_20)


	//   ....[0]....
.L_20:
        /*001c*/ 	.word	0x00000010


	//----- nvinfo : EIATTR_SW_WAR
	.align		4
.L_21:
        /*0020*/ 	.byte	0x04, 0x36
        /*0022*/ 	.short	(.L_23 - .L_22)
.L_22:
        /*0024*/ 	.word	0x00000008
.L_23:


//--------------------- .nv.info._Z25shared_GaB_Decoder_Kernelv --------------------------
	.section	.nv.info._Z25shared_GaB_Decoder_Kernelv,"",@"SHT_CUDA_INFO"
	.sectionflags	@""
	.align	4


	//----- nvinfo : EIATTR_CUDA_API_VERSION
	.align		4
        /*0000*/ 	.byte	0x04, 0x37
        /*0002*/ 	.short	(.L_25 - .L_24)
.L_24:
        /*0004*/ 	.word	0x00000082


	//----- nvinfo : EIATTR_SPARSE_MMA_MASK
	.align		4
.L_25:
        /*0008*/ 	.byte	0x03, 0x50
        /*000a*/ 	.short	0x0000


	//----- nvinfo : EIATTR_MAXREG_COUNT
	.align		4
        /*000c*/ 	.byte	0x03, 0x1b
        /*000e*/ 	.short	0x00ff


	//----- nvinfo : EIATTR_MERCURY_ISA_VERSION
	.align		4
        /*0010*/ 	.byte	0x03, 0x5f
        /*0012*/ 	.short	0x0101


	//----- nvinfo : EIATTR_VRC_CTA_INIT_COUNT
	.align		4
        /*0014*/ 	.byte	0x02, 0x4a
	.zero		1
	.zero		1


	//----- nvinfo : EIATTR_EXIT_INSTR_OFFSETS
	.align		4
        /*0018*/ 	.byte	0x04, 0x1c
        /*001a*/ 	.short	(.L_27 - .L_26)


	//   ....[0]....
.L_26:
        /*001c*/ 	.word	0x00000010


	//----- nvinfo : EIATTR_SW_WAR
	.align		4
.L_27:
        /*0020*/ 	.byte	0x04, 0x36
        /*0022*/ 	.short	(.L_29 - .L_28)
.L_28:
        /*0024*/ 	.word	0x00000008
.L_29:


//--------------------- .nv.info._Z25global_GaB_Decoder_kernelv --------------------------
	.section	.nv.info._Z25global_GaB_Decoder_kernelv,"",@"SHT_CUDA_INFO"
	.sectionflags	@""
	.align	4


	//----- nvinfo : EIATTR_CUDA_API_VERSION
	.align		4
        /*0000*/ 	.byte	0x04, 0x37
        /*0002*/ 	.short	(.L_31 - .L_30)
.L_30:
        /*0004*/ 	.word	0x00000082


	//----- nvinfo : EIATTR_SPARSE_MMA_MASK
	.align		4
.L_31:
        /*0008*/ 	.byte	0x03, 0x50
        /*000a*/ 	.short	0x0000


	//----- nvinfo : EIATTR_MAXREG_COUNT
	.align		4
        /*000c*/ 	.byte	0x03, 0x1b
        /*000e*/ 	.short	0x00ff


	//----- nvinfo : EIATTR_MERCURY_ISA_VERSION
	.align		4
        /*0010*/ 	.byte	0x03, 0x5f
        /*0012*/ 	.short	0x0101


	//----- nvinfo : EIATTR_VRC_CTA_INIT_COUNT
	.align		4
        /*0014*/ 	.byte	0x02, 0x4a
	.zero		1
	.zero		1


	//----- nvinfo : EIATTR_EXIT_INSTR_OFFSETS
	.align		4
        /*0018*/ 	.byte	0x04, 0x1c
        /*001a*/ 	.short	(.L_33 - .L_32)


	//   ....[0]....
.L_32:
        /*001c*/ 	.word	0x00000010


	//----- nvinfo : EIATTR_SW_WAR
	.align		4
.L_33:
        /*0020*/ 	.byte	0x04, 0x36
        /*0022*/ 	.short	(.L_35 - .L_34)
.L_34:
        /*0024*/ 	.word	0x00000008
.L_35:


//--------------------- .nv.callgraph             --------------------------
	.section	.nv.callgraph,"",@"SHT_CUDA_CALLGRAPH"
	.align	4
	.sectionentsize	8
	.align		4
        /*0000*/ 	.word	0x00000000
	.align		4
        /*0004*/ 	.word	0xffffffff
	.align		4
        /*0008*/ 	.word	0x00000000
	.align		4
        /*000c*/ 	.word	0xfffffffe
	.align		4
        /*0010*/ 	.word	0x00000000
	.align		4
        /*0014*/ 	.word	0xfffffffd
	.align		4
        /*0018*/ 	.word	0x00000000
	.align		4
        /*001c*/ 	.word	0xfffffffc


//--------------------- .text._Z27streamed_GaB_Decoder_kernelv --------------------------
	.section	.text._Z27streamed_GaB_Decoder_kernelv,"ax",@progbits
	.align	128
        .global         _Z27streamed_GaB_Decoder_kernelv
        .type           _Z27streamed_GaB_Decoder_kernelv,@function
        .size           _Z27streamed_GaB_Decoder_kernelv,(.L_x_3 - _Z27streamed_GaB_Decoder_kernelv)
        .other          _Z27streamed_GaB_Decoder_kernelv,@"STO_CUDA_ENTRY STV_DEFAULT"
_Z27streamed_GaB_Decoder_kernelv:
.text._Z27streamed_GaB_Decoder_kernelv:
[----:B------:R-:W-:Y:S01]  /*0000*/  LDC R1, c[0x0][0x37c] ;  /* 0x0000df00ff017b82 */ /* 0x000fe20000000800 */
[----:B------:R-:W-:Y:S05]  /*0010*/  EXIT ;  /* 0x000000000000794d */ /* 0x000fea0003800000 */
.L_x_0:
[----:B------:R-:W-:-:S00]  /*0020*/  BRA `(.L_x_0) ;  /* 0xfffffffc00fc7947 */ /* 0x000fc0000383ffff */
[----:B------:R-:W-:-:S00]  /*0030*/  NOP ;  /* 0x0000000000007918 */ /* 0x000fc00000000000 */
        /* <DEDUP_REMOVED lines=12> */
.L_x_3:


//--------------------- .text._Z25shared_GaB_Decoder_Kernelv --------------------------
	.section	.text._Z25shared_GaB_Decoder_Kernelv,"ax",@progbits
	.align	128
        .global         _Z25shared_GaB_Decoder_Kernelv
        .type           _Z25shared_GaB_Decoder_Kernelv,@function
        .size           _Z25shared_GaB_Decoder_Kernelv,(.L_x_4 - _Z25shared_GaB_Decoder_Kernelv)
        .other          _Z25shared_GaB_Decoder_Kernelv,@"STO_CUDA_ENTRY STV_DEFAULT"
_Z25shared_GaB_Decoder_Kernelv:
.text._Z25shared_GaB_Decoder_Kernelv:
[----:B------:R-:W-:Y:S01]  /*0000*/  LDC R1, c[0x0][0x37c] ;  /* 0x0000df00ff017b82 */ /* 0x000fe20000000800 */
[----:B------:R-:W-:Y:S05]  /*0010*/  EXIT ;  /* 0x000000000000794d */ /* 0x000fea0003800000 */
.L_x_1:
        /* <DEDUP_REMOVED lines=14> */
.L_x_4:


//--------------------- .text._Z25global_GaB_Decoder_kernelv --------------------------
	.section	.text._Z25global_GaB_Decoder_kernelv,"ax",@progbits
	.align	128
        .global         _Z25global_GaB_Decoder_kernelv
        .type           _Z25global_GaB_Decoder_kernelv,@function
        .size           _Z25global_GaB_Decoder_kernelv,(.L_x_5 - _Z25global_GaB_Decoder_kernelv)
        .other          _Z25global_GaB_Decoder_kernelv,@"STO_CUDA_ENTRY STV_DEFAULT"
_Z25global_GaB_Decoder_kernelv:
.text._Z25global_GaB_Decoder_kernelv:
[----:B------:R-:W-:Y:S01]  /*0000*/  LDC R1, c[0x0][0x37c] ;  /* 0x0000df00ff017b82 */ /* 0x000fe20000000800 */
[----:B------:R-:W-:Y:S05]  /*0010*/  EXIT ;  /* 0x000000000000794d */ /* 0x000fea0003800000 */
.L_x_2:
        /* <DEDUP_REMOVED lines=14> */
.L_x_5:


//--------------------- .nv.shared.reserved.0     --------------------------
	.section	.nv.shared.reserved.0,"aw",@nobits
	.weak		__nv_reservedSMEM_offset_0_alias
	.size		__nv_reservedSMEM_offset_0_alias, 0, 64
	.other		__nv_reservedSMEM_offset_0_alias,@"STO_CUDA_RESERVED_SHARED STV_DEFAULT"
__nv_reservedSMEM_offset_0_alias:
	.zero		0
	.zero		64


//--------------------- .nv.constant0._Z27streamed_GaB_Decoder_kernelv --------------------------
	.section	.nv.constant0._Z27streamed_GaB_Decoder_kernelv,"a",@progbits
	.sectionflags	@""
	.align	4
.nv.constant0._Z27streamed_GaB_Decoder_kernelv:
	.zero		896


//--------------------- .nv.constant0._Z25shared_GaB_Decoder_Kernelv --------------------------
	.section	.nv.constant0._Z25shared_GaB_Decoder_Kernelv,"a",@progbits
	.sectionflags	@""
	.align	4
.nv.constant0._Z25shared_GaB_Decoder_Kernelv:
	.zero		896


//--------------------- .nv.constant0._Z25global_GaB_Decoder_kernelv --------------------------
	.section	.nv.constant0._Z25global_GaB_Decoder_kernelv,"a",@progbits
	.sectionflags	@""
	.align	4
.nv.constant0._Z25global_GaB_Decoder_kernelv:
	.zero		896


//--------------------- SYMBOLS --------------------------

	.type		.nv.reservedSmem.offset0,@object
	.size		.nv.reservedSmem.offset0,0x4
